//
// Generated by NVIDIA NVVM Compiler
//
// Compiler Build ID: CL-36424714
// Cuda compilation tools, release 13.0, V13.0.88
// Based on NVVM 20.0.0
//

.version 9.0
.target sm_100
.address_size 64

	// .globl	_Z8myKernelP17CylindricalVectori

.visible .entry _Z8myKernelP17CylindricalVectori(
	.param .u64 .ptr .align 1 _Z8myKernelP17CylindricalVectori_param_0,
	.param .u32 _Z8myKernelP17CylindricalVectori_param_1
)
{
	.reg .pred 	%p<2>;
	.reg .b32 	%r<7>;
	.reg .b64 	%rd<5>;

	ld.param.u64 	%rd1, [_Z8myKernelP17CylindricalVectori_param_0];
	ld.param.u32 	%r2, [_Z8myKernelP17CylindricalVectori_param_1];
	mov.u32 	%r3, %tid.x;
	mov.u32 	%r4, %ctaid.x;
	mov.u32 	%r5, %ntid.x;
	mad.lo.s32 	%r1, %r4, %r5, %r3;
	setp.ge.s32 	%p1, %r1, %r2;
	@%p1 bra 	$L__BB0_2;
	cvta.to.global.u64 	%rd2, %rd1;
	mul.wide.s32 	%rd3, %r1, 4;
	add.s64 	%rd4, %rd2, %rd3;
	mov.b32 	%r6, 1218913888;
	st.global.u32 	[%rd4], %r6;
$L__BB0_2:
	ret;

}


// ===== COMPILED SASS (sm_100) =====

	.target	sm_100

	.elftype	@"ET_EXEC"


//--------------------- .note.nv.tkinfo           --------------------------
	.section	.note.nv.tkinfo,"",@"SHT_NOTE"
	.sectionflags	@"SHF_NOTE_NV_TKINFO"
	.tkinfo
        /*0018*/ 	.word	0x00000002
        /*0030*/ 	.string	""
        /*0030*/ 	.string	"ptxas"
        /*0030*/ 	.string	"Cuda compilation tools, release 13.0, V13.0.88"
        /*0030*/ 	.string	"Build cuda_13.0.r13.0/compiler.36424714_0"
        /*0030*/ 	.string	"-arch sm_100 -m 64 "



//--------------------- .note.nv.cuinfo           --------------------------
	.section	.note.nv.cuinfo,"",@"SHT_NOTE"
	.sectionflags	@"SHF_NOTE_NV_CUINFO"
        /*0018*/ 	.short	0x0002
        /*001a*/ 	.short	0x0064
        /*001c*/ 	.short	0x0082
	.zero		2


//--------------------- .nv.info                  --------------------------
	.section	.nv.info,"",@"SHT_CUDA_INFO"
	.align	4


	//----- nvinfo : EIATTR_REGCOUNT
	.align		4
        /*0000*/ 	.byte	0x04, 0x2f
        /*0002*/ 	.short	(.L_1 - .L_0)
	.align		4
.L_0:
        /*0004*/ 	.word	index@(_Z8myKernelP17CylindricalVectori)
        /*0008*/ 	.word	0x0000000a


	//----- nvinfo : EIATTR_FRAME_SIZE
	.align		4
.L_1:
        /*000c*/ 	.byte	0x04, 0x11
        /*000e*/ 	.short	(.L_3 - .L_2)
	.align		4
.L_2:
        /*0010*/ 	.word	index@(_Z8myKernelP17CylindricalVectori)
        /*0014*/ 	.word	0x00000000


	//----- nvinfo : EIATTR_MIN_STACK_SIZE
	.align		4
.L_3:
        /*0018*/ 	.byte	0x04, 0x12
        /*001a*/ 	.short	(.L_5 - .L_4)
	.align		4
.L_4:
        /*001c*/ 	.word	index@(_Z8myKernelP17CylindricalVectori)
        /*0020*/ 	.word	0x00000000
.L_5:


//--------------------- .nv.compat                --------------------------
	.section	.nv.compat,"",@"SHT_CUDA_COMPAT_INFO"
	.align	4
        /*0000*/ 	.byte	0x02, 0x09, 0x00, 0x00, 0x02, 0x02, 0x01, 0x00, 0x02, 0x05, 0x05, 0x00, 0x03, 0x07, 0x01, 0x01
        /*0010*/ 	.byte	0x02, 0x03, 0x00, 0x00, 0x02, 0x06, 0x01, 0x00, 0x04, 0x0b, 0x08, 0x00, 0x09, 0x00, 0x00, 0x00
        /*0020*/ 	.byte	0x00, 0x00, 0x00, 0x00


//--------------------- .nv.info._Z8myKernelP17CylindricalVectori --------------------------
	.section	.nv.info._Z8myKernelP17CylindricalVectori,"",@"SHT_CUDA_INFO"
	.sectionflags	@""
	.align	4


	//----- nvinfo : EIATTR_CUDA_API_VERSION
	.align		4
        /*0000*/ 	.byte	0x04, 0x37
        /*0002*/ 	.short	(.L_7 - .L_6)
.L_6:
        /*0004*/ 	.word	0x00000082


	//----- nvinfo : EIATTR_KPARAM_INFO
	.align		4
.L_7:
        /*0008*/ 	.byte	0x04, 0x17
        /*000a*/ 	.short	(.L_9 - .L_8)
.L_8:
        /*000c*/ 	.word	0x00000000
        /*0010*/ 	.short	0x0001
        /*0012*/ 	.short	0x0008
        /*0014*/ 	.byte	0x00, 0xf0, 0x11, 0x00


	//----- nvinfo : EIATTR_KPARAM_INFO
	.align		4
.L_9:
        /*0018*/ 	.byte	0x04, 0x17
        /*001a*/ 	.short	(.L_11 - .L_10)
.L_10:
        /*001c*/ 	.word	0x00000000
        /*0020*/ 	.short	0x0000
        /*0022*/ 	.short	0x0000
        /*0024*/ 	.byte	0x00, 0xf5, 0x21, 0x00


	//----- nvinfo : EIATTR_SPARSE_MMA_MASK
	.align		4
.L_11:
        /*0028*/ 	.byte	0x03, 0x50
        /*002a*/ 	.short	0x0000


	//----- nvinfo : EIATTR_MAXREG_COUNT
	.align		4
        /*002c*/ 	.byte	0x03, 0x1b
        /*002e*/ 	.short	0x00ff


	//----- nvinfo : EIATTR_MERCURY_ISA_VERSION
	.align		4
        /*0030*/ 	.byte	0x03, 0x5f
        /*0032*/ 	.short	0x0101


	//----- nvinfo : EIATTR_VRC_CTA_INIT_COUNT
	.align		4
        /*0034*/ 	.byte	0x02, 0x4a
	.zero		1
	.zero		1


	//----- nvinfo : EIATTR_EXIT_INSTR_OFFSETS
	.align		4
        /*0038*/ 	.byte	0x04, 0x1c
        /*003a*/ 	.short	(.L_13 - .L_12)


	//   ....[0]....
.L_12:
        /*003c*/ 	.word	0x00000070


	//   ....[1]....
        /*0040*/ 	.word	0x000000d0


	//----- nvinfo : EIATTR_CBANK_PARAM_SIZE
	.align		4
.L_13:
        /*0044*/ 	.byte	0x03, 0x19
        /*0046*/ 	.short	0x000c


	//----- nvinfo : EIATTR_PARAM_CBANK
	.align		4
        /*0048*/ 	.byte	0x04, 0x0a
        /*004a*/ 	.short	(.L_15 - .L_14)
	.align		4
.L_14:
        /*004c*/ 	.word	index@(.nv.constant0._Z8myKernelP17CylindricalVectori)
        /*0050*/ 	.short	0x0380
        /*0052*/ 	.short	0x000c


	//----- nvinfo : EIATTR_SW_WAR
	.align		4
.L_15:
        /*0054*/ 	.byte	0x04, 0x36
        /*0056*/ 	.short	(.L_17 - .L_16)
.L_16:
        /*0058*/ 	.word	0x00000008
.L_17:


//--------------------- .nv.callgraph             --------------------------
	.section	.nv.callgraph,"",@"SHT_CUDA_CALLGRAPH"
	.align	4
	.sectionentsize	8
	.align		4
        /*0000*/ 	.word	0x00000000
	.align		4
        /*0004*/ 	.word	0xffffffff
	.align		4
        /*0008*/ 	.word	0x00000000
	.align		4
        /*000c*/ 	.word	0xfffffffe
	.align		4
        /*0010*/ 	.word	0x00000000
	.align		4
        /*0014*/ 	.word	0xfffffffd
	.align		4
        /*0018*/ 	.word	0x00000000
	.align		4
        /*001c*/ 	.word	0xfffffffc


//--------------------- .text._Z8myKernelP17CylindricalVectori --------------------------
	.section	.text._Z8myKernelP17CylindricalVectori,"ax",@progbits
	.align	128
        .global         _Z8myKernelP17CylindricalVectori
        .type           _Z8myKernelP17CylindricalVectori,@function
        .size           _Z8myKernelP17CylindricalVectori,(.L_x_1 - _Z8myKernelP17CylindricalVectori)
        .other          _Z8myKernelP17CylindricalVectori,@"STO_CUDA_ENTRY STV_DEFAULT"
_Z8myKernelP17CylindricalVectori:
.text._Z8myKernelP17CylindricalVectori:
[----:B------:R-:W-:Y:S01]  /*0000*/  LDC R1, c[0x0][0x37c] ;  /* 0x0000df00ff017b82 */ /* 0x000fe20000000800 */
[----:B------:R-:W0:Y:S07]  /*0010*/  S2R R5, SR_TID.X ;  /* 0x0000000000057919 */ /* 0x000e2e0000002100 */
[----:B------:R-:W0:Y:S01]  /*0020*/  S2UR UR4, SR_CTAID.X ;  /* 0x00000000000479c3 */ /* 0x000e220000002500 */
[----:B------:R-:W1:Y:S07]  /*0030*/  LDCU UR5, c[0x0][0x388] ;  /* 0x00007100ff0577ac */ /* 0x000e6e0008000800 */
[----:B------:R-:W0:Y:S02]  /*0040*/  LDC R0, c[0x0][0x360] ;  /* 0x0000d800ff007b82 */ /* 0x000e240000000800 */
[----:B0-----:R-:W-:-:S05]  /*0050*/  IMAD R5, R0, UR4, R5 ;  /* 0x0000000400057c24 */ /* 0x001fca000f8e0205 */
[----:B-1----:R-:W-:-:S13]  /*0060*/  ISETP.GE.AND P0, PT, R5, UR5, PT ;  /* 0x0000000505007c0c */ /* 0x002fda000bf06270 */
[----:B------:R-:W-:Y:S05]  /*0070*/  @P0 EXIT ;  /* 0x000000000000094d */ /* 0x000fea0003800000 */
[----:B------:R-:W0:Y:S01]  /*0080*/  LDC.64 R2, c[0x0][0x380] ;  /* 0x0000e000ff027b82 */ /* 0x000e220000000a00 */
[----:B------:R-:W1:Y:S01]  /*0090*/  LDCU.64 UR4, c[0x0][0x358] ;  /* 0x00006b00ff0477ac */ /* 0x000e620008000a00 */
[----:B------:R-:W-:Y:S02]  /*00a0*/  HFMA2 R7, -RZ, RZ, 9.3046875, 0.02490234375 ;  /* 0x48a72660ff077431 */ /* 0x000fe400000001ff */
[----:B0-----:R-:W-:-:S05]  /*00b0*/  IMAD.WIDE R2, R5, 0x4, R2 ;  /* 0x0000000405027825 */ /* 0x001fca00078e0202 */
[----:B-1----:R-:W-:Y:S01]  /*00c0*/  STG.E desc[UR4][R2.64], R7 ;  /* 0x0000000702007986 */ /* 0x002fe2000c101904 */
[----:B------:R-:W-:Y:S05]  /*00d0*/  EXIT ;  /* 0x000000000000794d */ /* 0x000fea0003800000 */
.L_x_0:
[----:B------:R-:W-:-:S00]  /*00e0*/  BRA `(.L_x_0) ;  /* 0xfffffffc00fc7947 */ /* 0x000fc0000383ffff */
[----:B------:R-:W-:-:S00]  /*00f0*/  NOP ;  /* 0x0000000000007918 */ /* 0x000fc00000000000 */
        /* <DEDUP_REMOVED lines=8> */
.L_x_1:


//--------------------- .nv.shared.reserved.0     --------------------------
	.section	.nv.shared.reserved.0,"aw",@nobits
	.weak		__nv_reservedSMEM_offset_0_alias
	.size		__nv_reservedSMEM_offset_0_alias, 0, 64
	.other		__nv_reservedSMEM_offset_0_alias,@"STO_CUDA_RESERVED_SHARED STV_DEFAULT"
__nv_reservedSMEM_offset_0_alias:
	.zero		0
	.zero		64


//--------------------- .nv.constant0._Z8myKernelP17CylindricalVectori --------------------------
	.section	.nv.constant0._Z8myKernelP17CylindricalVectori,"a",@progbits
	.sectionflags	@""
	.align	4
.nv.constant0._Z8myKernelP17CylindricalVectori:
	.zero		908


//--------------------- SYMBOLS --------------------------

	.type		.nv.reservedSmem.offset0,@object
	.size		.nv.reservedSmem.offset0,0x4
